//
// Generated by NVIDIA NVVM Compiler
//
// Compiler Build ID: CL-36424714
// Cuda compilation tools, release 13.0, V13.0.88
// Based on NVVM 20.0.0
//

.version 9.0
.target sm_100
.address_size 64

	// .globl	default_function_kernel

.visible .entry default_function_kernel(
	.param .u64 .ptr .align 1 default_function_kernel_param_0,
	.param .u64 .ptr .align 1 default_function_kernel_param_1
)
.maxntid 21
{
	.reg .b16 	%rs<7>;
	.reg .b32 	%r<11>;
	.reg .b32 	%f<2>;
	.reg .b64 	%rd<9>;

	ld.param.u64 	%rd1, [default_function_kernel_param_0];
	ld.param.u64 	%rd2, [default_function_kernel_param_1];
	cvta.to.global.u64 	%rd3, %rd1;
	cvta.to.global.u64 	%rd4, %rd2;
	mov.u32 	%r1, %ctaid.x;
	mov.u32 	%r2, %tid.x;
	cvt.u16.u32 	%rs1, %r2;
	mul.lo.s16 	%rs2, %rs1, 37;
	shr.u16 	%rs3, %rs2, 8;
	cvt.u32.u16 	%r3, %rs3;
	mad.lo.s32 	%r4, %r1, 3, %r3;
	shr.u32 	%r5, %r4, 2;
	mul.lo.s16 	%rs4, %rs3, 7;
	sub.s16 	%rs5, %rs1, %rs4;
	add.s16 	%rs6, %rs5, -117;
	cvt.u32.u16 	%r6, %rs6;
	and.b32  	%r7, %r6, 255;
	mad.lo.s32 	%r8, %r4, 17, %r7;
	mad.lo.s32 	%r9, %r5, 34, %r8;
	mul.wide.u32 	%rd5, %r9, 4;
	add.s64 	%rd6, %rd4, %rd5;
	ld.global.nc.f32 	%f1, [%rd6];
	mad.lo.s32 	%r10, %r1, 21, %r2;
	mul.wide.u32 	%rd7, %r10, 4;
	add.s64 	%rd8, %rd3, %rd7;
	st.global.f32 	[%rd8], %f1;
	ret;

}


// ===== COMPILED SASS (sm_100) =====

	.target	sm_100

	.elftype	@"ET_EXEC"


//--------------------- .note.nv.tkinfo           --------------------------
	.section	.note.nv.tkinfo,"",@"SHT_NOTE"
	.sectionflags	@"SHF_NOTE_NV_TKINFO"
	.tkinfo
        /*0018*/ 	.word	0x00000002
        /*0030*/ 	.string	""
        /*0030*/ 	.string	"ptxas"
        /*0030*/ 	.string	"Cuda compilation tools, release 13.0, V13.0.88"
        /*0030*/ 	.string	"Build cuda_13.0.r13.0/compiler.36424714_0"
        /*0030*/ 	.string	"-arch sm_100 -m 64 "



//--------------------- .note.nv.cuinfo           --------------------------
	.section	.note.nv.cuinfo,"",@"SHT_NOTE"
	.sectionflags	@"SHF_NOTE_NV_CUINFO"
        /*0018*/ 	.short	0x0002
        /*001a*/ 	.short	0x0064
        /*001c*/ 	.short	0x0082
	.zero		2


//--------------------- .nv.info                  --------------------------
	.section	.nv.info,"",@"SHT_CUDA_INFO"
	.align	4


	//----- nvinfo : EIATTR_REGCOUNT
	.align		4
        /*0000*/ 	.byte	0x04, 0x2f
        /*0002*/ 	.short	(.L_1 - .L_0)
	.align		4
.L_0:
        /*0004*/ 	.word	index@(default_function_kernel)
        /*0008*/ 	.word	0x0000000a


	//----- nvinfo : EIATTR_FRAME_SIZE
	.align		4
.L_1:
        /*000c*/ 	.byte	0x04, 0x11
        /*000e*/ 	.short	(.L_3 - .L_2)
	.align		4
.L_2:
        /*0010*/ 	.word	index@(default_function_kernel)
        /*0014*/ 	.word	0x00000000


	//----- nvinfo : EIATTR_MIN_STACK_SIZE
	.align		4
.L_3:
        /*0018*/ 	.byte	0x04, 0x12
        /*001a*/ 	.short	(.L_5 - .L_4)
	.align		4
.L_4:
        /*001c*/ 	.word	index@(default_function_kernel)
        /*0020*/ 	.word	0x00000000
.L_5:


//--------------------- .nv.compat                --------------------------
	.section	.nv.compat,"",@"SHT_CUDA_COMPAT_INFO"
	.align	4
        /*0000*/ 	.byte	0x02, 0x09, 0x00, 0x00, 0x02, 0x02, 0x01, 0x00, 0x02, 0x05, 0x05, 0x00, 0x03, 0x07, 0x01, 0x01
        /*0010*/ 	.byte	0x02, 0x03, 0x00, 0x00, 0x02, 0x06, 0x01, 0x00, 0x04, 0x0b, 0x08, 0x00, 0x09, 0x00, 0x00, 0x00
        /*0020*/ 	.byte	0x00, 0x00, 0x00, 0x00


//--------------------- .nv.info.default_function_kernel --------------------------
	.section	.nv.info.default_function_kernel,"",@"SHT_CUDA_INFO"
	.sectionflags	@""
	.align	4


	//----- nvinfo : EIATTR_CUDA_API_VERSION
	.align		4
        /*0000*/ 	.byte	0x04, 0x37
        /*0002*/ 	.short	(.L_7 - .L_6)
.L_6:
        /*0004*/ 	.word	0x00000082


	//----- nvinfo : EIATTR_KPARAM_INFO
	.align		4
.L_7:
        /*0008*/ 	.byte	0x04, 0x17
        /*000a*/ 	.short	(.L_9 - .L_8)
.L_8:
        /*000c*/ 	.word	0x00000000
        /*0010*/ 	.short	0x0001
        /*0012*/ 	.short	0x0008
        /*0014*/ 	.byte	0x00, 0xf5, 0x21, 0x00


	//----- nvinfo : EIATTR_KPARAM_INFO
	.align		4
.L_9:
        /*0018*/ 	.byte	0x04, 0x17
        /*001a*/ 	.short	(.L_11 - .L_10)
.L_10:
        /*001c*/ 	.word	0x00000000
        /*0020*/ 	.short	0x0000
        /*0022*/ 	.short	0x0000
        /*0024*/ 	.byte	0x00, 0xf5, 0x21, 0x00


	//----- nvinfo : EIATTR_SPARSE_MMA_MASK
	.align		4
.L_11:
        /*0028*/ 	.byte	0x03, 0x50
        /*002a*/ 	.short	0x0000


	//----- nvinfo : EIATTR_MAXREG_COUNT
	.align		4
        /*002c*/ 	.byte	0x03, 0x1b
        /*002e*/ 	.short	0x00ff


	//----- nvinfo : EIATTR_MERCURY_ISA_VERSION
	.align		4
        /*0030*/ 	.byte	0x03, 0x5f
        /*0032*/ 	.short	0x0101


	//----- nvinfo : EIATTR_VRC_CTA_INIT_COUNT
	.align		4
        /*0034*/ 	.byte	0x02, 0x4a
	.zero		1
	.zero		1


	//----- nvinfo : EIATTR_EXIT_INSTR_OFFSETS
	.align		4
        /*0038*/ 	.byte	0x04, 0x1c
        /*003a*/ 	.short	(.L_13 - .L_12)


	//   ....[0]....
.L_12:
        /*003c*/ 	.word	0x000001a0


	//----- nvinfo : EIATTR_MAX_THREADS
	.align		4
.L_13:
        /*0040*/ 	.byte	0x04, 0x05
        /*0042*/ 	.short	(.L_15 - .L_14)
.L_14:
        /*0044*/ 	.word	0x00000015
        /*0048*/ 	.word	0x00000001
        /*004c*/ 	.word	0x00000001


	//----- nvinfo : EIATTR_CBANK_PARAM_SIZE
	.align		4
.L_15:
        /*0050*/ 	.byte	0x03, 0x19
        /*0052*/ 	.short	0x0010


	//----- nvinfo : EIATTR_PARAM_CBANK
	.align		4
        /*0054*/ 	.byte	0x04, 0x0a
        /*0056*/ 	.short	(.L_17 - .L_16)
	.align		4
.L_16:
        /*0058*/ 	.word	index@(.nv.constant0.default_function_kernel)
        /*005c*/ 	.short	0x0380
        /*005e*/ 	.short	0x0010


	//----- nvinfo : EIATTR_SW_WAR
	.align		4
.L_17:
        /*0060*/ 	.byte	0x04, 0x36
        /*0062*/ 	.short	(.L_19 - .L_18)
.L_18:
        /*0064*/ 	.word	0x00000008
.L_19:


//--------------------- .nv.callgraph             --------------------------
	.section	.nv.callgraph,"",@"SHT_CUDA_CALLGRAPH"
	.align	4
	.sectionentsize	8
	.align		4
        /*0000*/ 	.word	0x00000000
	.align		4
        /*0004*/ 	.word	0xffffffff
	.align		4
        /*0008*/ 	.word	0x00000000
	.align		4
        /*000c*/ 	.word	0xfffffffe
	.align		4
        /*0010*/ 	.word	0x00000000
	.align		4
        /*0014*/ 	.word	0xfffffffd
	.align		4
        /*0018*/ 	.word	0x00000000
	.align		4
        /*001c*/ 	.word	0xfffffffc


//--------------------- .text.default_function_kernel --------------------------
	.section	.text.default_function_kernel,"ax",@progbits
	.align	128
        .global         default_function_kernel
        .type           default_function_kernel,@function
        .size           default_function_kernel,(.L_x_1 - default_function_kernel)
        .other          default_function_kernel,@"STO_CUDA_ENTRY STV_DEFAULT"
default_function_kernel:
.text.default_function_kernel:
[----:B------:R-:W-:Y:S01]  /*0000*/  LDC R1, c[0x0][0x37c] ;  /* 0x0000df00ff017b82 */ /* 0x000fe20000000800 */
[----:B------:R-:W0:Y:S01]  /*0010*/  S2R R6, SR_TID.X ;  /* 0x0000000000067919 */ /* 0x000e220000002100 */
[----:B------:R-:W1:Y:S01]  /*0020*/  LDCU.64 UR4, c[0x0][0x358] ;  /* 0x00006b00ff0477ac */ /* 0x000e620008000a00 */
[----:B------:R-:W2:Y:S01]  /*0030*/  S2R R7, SR_CTAID.X ;  /* 0x0000000000077919 */ /* 0x000ea20000002500 */
[----:B0-----:R-:W-:-:S05]  /*0040*/  PRMT R0, R6, 0x9910, RZ ;  /* 0x0000991006007816 */ /* 0x001fca00000000ff */
[----:B------:R-:W-:-:S05]  /*0050*/  IMAD R0, R0, 0x25, RZ ;  /* 0x0000002500007824 */ /* 0x000fca00078e02ff */
[----:B------:R-:W-:-:S04]  /*0060*/  LOP3.LUT R0, R0, 0xffff, RZ, 0xc0, !PT ;  /* 0x0000ffff00007812 */ /* 0x000fc800078ec0ff */
[----:B------:R-:W-:-:S04]  /*0070*/  SHF.R.U32.HI R0, RZ, 0x8, R0 ;  /* 0x00000008ff007819 */ /* 0x000fc80000011600 */
[C---:B------:R-:W-:Y:S02]  /*0080*/  PRMT R2, R0.reuse, 0x9910, RZ ;  /* 0x0000991000027816 */ /* 0x040fe400000000ff */
[----:B------:R-:W-:-:S03]  /*0090*/  LOP3.LUT R0, R0, 0xffff, RZ, 0xc0, !PT ;  /* 0x0000ffff00007812 */ /* 0x000fc600078ec0ff */
[----:B------:R-:W-:Y:S02]  /*00a0*/  IMAD R2, R2, 0x7, RZ ;  /* 0x0000000702027824 */ /* 0x000fe400078e02ff */
[----:B--2---:R-:W-:-:S03]  /*00b0*/  IMAD R0, R7, 0x3, R0 ;  /* 0x0000000307007824 */ /* 0x004fc600078e0200 */
[----:B------:R-:W-:Y:S02]  /*00c0*/  IADD3 R4, PT, PT, RZ, -R2, RZ ;  /* 0x80000002ff047210 */ /* 0x000fe40007ffe0ff */
[----:B------:R-:W0:Y:S02]  /*00d0*/  LDC.64 R2, c[0x0][0x388] ;  /* 0x0000e200ff027b82 */ /* 0x000e240000000a00 */
[----:B------:R-:W-:-:S04]  /*00e0*/  PRMT R4, R4, 0x7710, RZ ;  /* 0x0000771004047816 */ /* 0x000fc800000000ff */
[----:B------:R-:W-:-:S04]  /*00f0*/  IADD3 R4, PT, PT, R6, -0x75, R4 ;  /* 0xffffff8b06047810 */ /* 0x000fc80007ffe004 */
[----:B------:R-:W-:Y:S02]  /*0100*/  LOP3.LUT R5, R4, 0xff, RZ, 0xc0, !PT ;  /* 0x000000ff04057812 */ /* 0x000fe400078ec0ff */
[----:B------:R-:W-:-:S03]  /*0110*/  SHF.R.U32.HI R4, RZ, 0x2, R0 ;  /* 0x00000002ff047819 */ /* 0x000fc60000011600 */
[----:B------:R-:W-:-:S04]  /*0120*/  IMAD R5, R0, 0x11, R5 ;  /* 0x0000001100057824 */ /* 0x000fc800078e0205 */
[----:B------:R-:W-:-:S04]  /*0130*/  IMAD R5, R4, 0x22, R5 ;  /* 0x0000002204057824 */ /* 0x000fc800078e0205 */
[----:B0-----:R-:W-:Y:S02]  /*0140*/  IMAD.WIDE.U32 R2, R5, 0x4, R2 ;  /* 0x0000000405027825 */ /* 0x001fe400078e0002 */
[----:B------:R-:W0:Y:S04]  /*0150*/  LDC.64 R4, c[0x0][0x380] ;  /* 0x0000e000ff047b82 */ /* 0x000e280000000a00 */
[----:B-1----:R-:W2:Y:S01]  /*0160*/  LDG.E.CONSTANT R3, desc[UR4][R2.64] ;  /* 0x0000000402037981 */ /* 0x002ea2000c1e9900 */
[----:B------:R-:W-:-:S04]  /*0170*/  IMAD R7, R7, 0x15, R6 ;  /* 0x0000001507077824 */ /* 0x000fc800078e0206 */
[----:B0-----:R-:W-:-:S05]  /*0180*/  IMAD.WIDE.U32 R4, R7, 0x4, R4 ;  /* 0x0000000407047825 */ /* 0x001fca00078e0004 */
[----:B--2---:R-:W-:Y:S01]  /*0190*/  STG.E desc[UR4][R4.64], R3 ;  /* 0x0000000304007986 */ /* 0x004fe2000c101904 */
[----:B------:R-:W-:Y:S05]  /*01a0*/  EXIT ;  /* 0x000000000000794d */ /* 0x000fea0003800000 */
.L_x_0:
[----:B------:R-:W-:-:S00]  /*01b0*/  BRA `(.L_x_0) ;  /* 0xfffffffc00fc7947 */ /* 0x000fc0000383ffff */
[----:B------:R-:W-:-:S00]  /*01c0*/  NOP ;  /* 0x0000000000007918 */ /* 0x000fc00000000000 */
        /* <DEDUP_REMOVED lines=11> */
.L_x_1:


//--------------------- .nv.shared.reserved.0     --------------------------
	.section	.nv.shared.reserved.0,"aw",@nobits
	.weak		__nv_reservedSMEM_offset_0_alias
	.size		__nv_reservedSMEM_offset_0_alias, 0, 64
	.other		__nv_reservedSMEM_offset_0_alias,@"STO_CUDA_RESERVED_SHARED STV_DEFAULT"
__nv_reservedSMEM_offset_0_alias:
	.zero		0
	.zero		64


//--------------------- .nv.constant0.default_function_kernel --------------------------
	.section	.nv.constant0.default_function_kernel,"a",@progbits
	.sectionflags	@""
	.align	4
.nv.constant0.default_function_kernel:
	.zero		912


//--------------------- SYMBOLS --------------------------

	.type		.nv.reservedSmem.offset0,@object
	.size		.nv.reservedSmem.offset0,0x4
